//
// Generated by NVIDIA NVVM Compiler
//
// Compiler Build ID: CL-36424714
// Cuda compilation tools, release 13.0, V13.0.88
// Based on NVVM 20.0.0
//

.version 9.0
.target sm_100
.address_size 64

	// .globl	_Z3addiPfS_

.visible .entry _Z3addiPfS_(
	.param .u32 _Z3addiPfS__param_0,
	.param .u64 .ptr .align 1 _Z3addiPfS__param_1,
	.param .u64 .ptr .align 1 _Z3addiPfS__param_2
)
{
	.reg .pred 	%p<6>;
	.reg .b32 	%r<23>;
	.reg .b32 	%f<16>;
	.reg .b64 	%rd<13>;

	ld.param.u32 	%r13, [_Z3addiPfS__param_0];
	ld.param.u64 	%rd5, [_Z3addiPfS__param_1];
	ld.param.u64 	%rd6, [_Z3addiPfS__param_2];
	cvta.to.global.u64 	%rd1, %rd6;
	cvta.to.global.u64 	%rd2, %rd5;
	mov.u32 	%r14, %ctaid.x;
	mov.u32 	%r15, %ntid.x;
	mul.lo.s32 	%r1, %r14, %r15;
	mov.u32 	%r2, %tid.x;
	add.s32 	%r21, %r1, %r2;
	setp.le.s32 	%p1, %r13, %r21;
	@%p1 bra 	$L__BB0_7;
	sub.s32 	%r16, %r13, %r21;
	and.b32  	%r4, %r16, 3;
	setp.eq.s32 	%p2, %r4, 0;
	@%p2 bra 	$L__BB0_4;
	neg.s32 	%r19, %r4;
$L__BB0_3:
	.pragma "nounroll";
	mul.wide.s32 	%rd7, %r21, 4;
	add.s64 	%rd8, %rd1, %rd7;
	add.s64 	%rd9, %rd2, %rd7;
	ld.global.f32 	%f1, [%rd9];
	ld.global.f32 	%f2, [%rd8];
	add.f32 	%f3, %f1, %f2;
	st.global.f32 	[%rd8], %f3;
	add.s32 	%r21, %r21, 1;
	add.s32 	%r19, %r19, 1;
	setp.ne.s32 	%p3, %r19, 0;
	@%p3 bra 	$L__BB0_3;
$L__BB0_4:
	sub.s32 	%r17, %r1, %r13;
	add.s32 	%r18, %r17, %r2;
	setp.gt.u32 	%p4, %r18, -4;
	@%p4 bra 	$L__BB0_7;
	add.s64 	%rd3, %rd2, 8;
	add.s64 	%rd4, %rd1, 8;
$L__BB0_6:
	mul.wide.s32 	%rd10, %r21, 4;
	add.s64 	%rd11, %rd3, %rd10;
	add.s64 	%rd12, %rd4, %rd10;
	ld.global.f32 	%f4, [%rd11+-8];
	ld.global.f32 	%f5, [%rd12+-8];
	add.f32 	%f6, %f4, %f5;
	st.global.f32 	[%rd12+-8], %f6;
	ld.global.f32 	%f7, [%rd11+-4];
	ld.global.f32 	%f8, [%rd12+-4];
	add.f32 	%f9, %f7, %f8;
	st.global.f32 	[%rd12+-4], %f9;
	ld.global.f32 	%f10, [%rd11];
	ld.global.f32 	%f11, [%rd12];
	add.f32 	%f12, %f10, %f11;
	st.global.f32 	[%rd12], %f12;
	ld.global.f32 	%f13, [%rd11+4];
	ld.global.f32 	%f14, [%rd12+4];
	add.f32 	%f15, %f13, %f14;
	st.global.f32 	[%rd12+4], %f15;
	add.s32 	%r21, %r21, 4;
	setp.lt.s32 	%p5, %r21, %r13;
	@%p5 bra 	$L__BB0_6;
$L__BB0_7:
	ret;

}


// ===== COMPILED SASS (sm_100) =====

	.target	sm_100

	.elftype	@"ET_EXEC"


//--------------------- .note.nv.tkinfo           --------------------------
	.section	.note.nv.tkinfo,"",@"SHT_NOTE"
	.sectionflags	@"SHF_NOTE_NV_TKINFO"
	.tkinfo
        /*0018*/ 	.word	0x00000002
        /*0030*/ 	.string	""
        /*0030*/ 	.string	"ptxas"
        /*0030*/ 	.string	"Cuda compilation tools, release 13.0, V13.0.88"
        /*0030*/ 	.string	"Build cuda_13.0.r13.0/compiler.36424714_0"
        /*0030*/ 	.string	"-arch sm_100 -m 64 "



//--------------------- .note.nv.cuinfo           --------------------------
	.section	.note.nv.cuinfo,"",@"SHT_NOTE"
	.sectionflags	@"SHF_NOTE_NV_CUINFO"
        /*0018*/ 	.short	0x0002
        /*001a*/ 	.short	0x0064
        /*001c*/ 	.short	0x0082
	.zero		2


//--------------------- .nv.info                  --------------------------
	.section	.nv.info,"",@"SHT_CUDA_INFO"
	.align	4


	//----- nvinfo : EIATTR_REGCOUNT
	.align		4
        /*0000*/ 	.byte	0x04, 0x2f
        /*0002*/ 	.short	(.L_1 - .L_0)
	.align		4
.L_0:
        /*0004*/ 	.word	index@(_Z3addiPfS_)
        /*0008*/ 	.word	0x00000012


	//----- nvinfo : EIATTR_FRAME_SIZE
	.align		4
.L_1:
        /*000c*/ 	.byte	0x04, 0x11
        /*000e*/ 	.short	(.L_3 - .L_2)
	.align		4
.L_2:
        /*0010*/ 	.word	index@(_Z3addiPfS_)
        /*0014*/ 	.word	0x00000000


	//----- nvinfo : EIATTR_MIN_STACK_SIZE
	.align		4
.L_3:
        /*0018*/ 	.byte	0x04, 0x12
        /*001a*/ 	.short	(.L_5 - .L_4)
	.align		4
.L_4:
        /*001c*/ 	.word	index@(_Z3addiPfS_)
        /*0020*/ 	.word	0x00000000
.L_5:


//--------------------- .nv.compat                --------------------------
	.section	.nv.compat,"",@"SHT_CUDA_COMPAT_INFO"
	.align	4
        /*0000*/ 	.byte	0x02, 0x09, 0x00, 0x00, 0x02, 0x02, 0x01, 0x00, 0x02, 0x05, 0x05, 0x00, 0x03, 0x07, 0x01, 0x01
        /*0010*/ 	.byte	0x02, 0x03, 0x00, 0x00, 0x02, 0x06, 0x01, 0x00, 0x04, 0x0b, 0x08, 0x00, 0x09, 0x00, 0x00, 0x00
        /*0020*/ 	.byte	0x00, 0x00, 0x00, 0x00


//--------------------- .nv.info._Z3addiPfS_      --------------------------
	.section	.nv.info._Z3addiPfS_,"",@"SHT_CUDA_INFO"
	.sectionflags	@""
	.align	4


	//----- nvinfo : EIATTR_CUDA_API_VERSION
	.align		4
        /*0000*/ 	.byte	0x04, 0x37
        /*0002*/ 	.short	(.L_7 - .L_6)
.L_6:
        /*0004*/ 	.word	0x00000082


	//----- nvinfo : EIATTR_KPARAM_INFO
	.align		4
.L_7:
        /*0008*/ 	.byte	0x04, 0x17
        /*000a*/ 	.short	(.L_9 - .L_8)
.L_8:
        /*000c*/ 	.word	0x00000000
        /*0010*/ 	.short	0x0002
        /*0012*/ 	.short	0x0010
        /*0014*/ 	.byte	0x00, 0xf5, 0x21, 0x00


	//----- nvinfo : EIATTR_KPARAM_INFO
	.align		4
.L_9:
        /*0018*/ 	.byte	0x04, 0x17
        /*001a*/ 	.short	(.L_11 - .L_10)
.L_10:
        /*001c*/ 	.word	0x00000000
        /*0020*/ 	.short	0x0001
        /*0022*/ 	.short	0x0008
        /*0024*/ 	.byte	0x00, 0xf5, 0x21, 0x00


	//----- nvinfo : EIATTR_KPARAM_INFO
	.align		4
.L_11:
        /*0028*/ 	.byte	0x04, 0x17
        /*002a*/ 	.short	(.L_13 - .L_12)
.L_12:
        /*002c*/ 	.word	0x00000000
        /*0030*/ 	.short	0x0000
        /*0032*/ 	.short	0x0000
        /*0034*/ 	.byte	0x00, 0xf0, 0x11, 0x00


	//----- nvinfo : EIATTR_SPARSE_MMA_MASK
	.align		4
.L_13:
        /*0038*/ 	.byte	0x03, 0x50
        /*003a*/ 	.short	0x0000


	//----- nvinfo : EIATTR_MAXREG_COUNT
	.align		4
        /*003c*/ 	.byte	0x03, 0x1b
        /*003e*/ 	.short	0x00ff


	//----- nvinfo : EIATTR_MERCURY_ISA_VERSION
	.align		4
        /*0040*/ 	.byte	0x03, 0x5f
        /*0042*/ 	.short	0x0101


	//----- nvinfo : EIATTR_VRC_CTA_INIT_COUNT
	.align		4
        /*0044*/ 	.byte	0x02, 0x4a
	.zero		1
	.zero		1


	//----- nvinfo : EIATTR_EXIT_INSTR_OFFSETS
	.align		4
        /*0048*/ 	.byte	0x04, 0x1c
        /*004a*/ 	.short	(.L_15 - .L_14)


	//   ....[0]....
.L_14:
        /*004c*/ 	.word	0x00000080


	//   ....[1]....
        /*0050*/ 	.word	0x000001e0


	//   ....[2]....
        /*0054*/ 	.word	0x000003e0


	//----- nvinfo : EIATTR_CRS_STACK_SIZE
	.align		4
.L_15:
        /*0058*/ 	.byte	0x04, 0x1e
        /*005a*/ 	.short	(.L_17 - .L_16)
.L_16:
        /*005c*/ 	.word	0x00000000


	//----- nvinfo : EIATTR_CBANK_PARAM_SIZE
	.align		4
.L_17:
        /*0060*/ 	.byte	0x03, 0x19
        /*0062*/ 	.short	0x0018


	//----- nvinfo : EIATTR_PARAM_CBANK
	.align		4
        /*0064*/ 	.byte	0x04, 0x0a
        /*0066*/ 	.short	(.L_19 - .L_18)
	.align		4
.L_18:
        /*0068*/ 	.word	index@(.nv.constant0._Z3addiPfS_)
        /*006c*/ 	.short	0x0380
        /*006e*/ 	.short	0x0018


	//----- nvinfo : EIATTR_SW_WAR
	.align		4
.L_19:
        /*0070*/ 	.byte	0x04, 0x36
        /*0072*/ 	.short	(.L_21 - .L_20)
.L_20:
        /*0074*/ 	.word	0x00000008
.L_21:


//--------------------- .nv.callgraph             --------------------------
	.section	.nv.callgraph,"",@"SHT_CUDA_CALLGRAPH"
	.align	4
	.sectionentsize	8
	.align		4
        /*0000*/ 	.word	0x00000000
	.align		4
        /*0004*/ 	.word	0xffffffff
	.align		4
        /*0008*/ 	.word	0x00000000
	.align		4
        /*000c*/ 	.word	0xfffffffe
	.align		4
        /*0010*/ 	.word	0x00000000
	.align		4
        /*0014*/ 	.word	0xfffffffd
	.align		4
        /*0018*/ 	.word	0x00000000
	.align		4
        /*001c*/ 	.word	0xfffffffc


//--------------------- .text._Z3addiPfS_         --------------------------
	.section	.text._Z3addiPfS_,"ax",@progbits
	.align	128
        .global         _Z3addiPfS_
        .type           _Z3addiPfS_,@function
        .size           _Z3addiPfS_,(.L_x_5 - _Z3addiPfS_)
        .other          _Z3addiPfS_,@"STO_CUDA_ENTRY STV_DEFAULT"
_Z3addiPfS_:
.text._Z3addiPfS_:
[----:B------:R-:W-:Y:S01]  /*0000*/  LDC R1, c[0x0][0x37c] ;  /* 0x0000df00ff017b82 */ /* 0x000fe20000000800 */
[----:B------:R-:W0:Y:S07]  /*0010*/  S2R R5, SR_TID.X ;  /* 0x0000000000057919 */ /* 0x000e2e0000002100 */
[----:B------:R-:W1:Y:S01]  /*0020*/  S2UR UR4, SR_CTAID.X ;  /* 0x00000000000479c3 */ /* 0x000e620000002500 */
[----:B------:R-:W1:Y:S07]  /*0030*/  LDCU UR5, c[0x0][0x360] ;  /* 0x00006c00ff0577ac */ /* 0x000e6e0008000800 */
[----:B------:R-:W2:Y:S01]  /*0040*/  LDC R0, c[0x0][0x380] ;  /* 0x0000e000ff007b82 */ /* 0x000ea20000000800 */
[----:B-1----:R-:W-:-:S06]  /*0050*/  UIMAD UR4, UR4, UR5, URZ ;  /* 0x00000005040472a4 */ /* 0x002fcc000f8e02ff */
[----:B0-----:R-:W-:-:S04]  /*0060*/  IADD3 R3, PT, PT, R5, UR4, RZ ;  /* 0x0000000405037c10 */ /* 0x001fc8000fffe0ff */
[----:B--2---:R-:W-:-:S13]  /*0070*/  ISETP.GE.AND P0, PT, R3, R0, PT ;  /* 0x000000000300720c */ /* 0x004fda0003f06270 */
[----:B------:R-:W-:Y:S05]  /*0080*/  @P0 EXIT ;  /* 0x000000000000094d */ /* 0x000fea0003800000 */
[----:B------:R-:W-:Y:S01]  /*0090*/  IADD3 R2, PT, PT, -R3, R0, RZ ;  /* 0x0000000003027210 */ /* 0x000fe20007ffe1ff */
[----:B------:R-:W0:Y:S01]  /*00a0*/  LDCU.64 UR8, c[0x0][0x358] ;  /* 0x00006b00ff0877ac */ /* 0x000e220008000a00 */
[----:B------:R-:W-:Y:S01]  /*00b0*/  IADD3 R4, PT, PT, R5, UR4, -R0 ;  /* 0x0000000405047c10 */ /* 0x000fe2000fffe800 */
[----:B------:R-:W-:Y:S01]  /*00c0*/  BSSY.RECONVERGENT B0, `(.L_x_0) ;  /* 0x0000011000007945 */ /* 0x000fe20003800200 */
[----:B------:R-:W-:Y:S02]  /*00d0*/  LOP3.LUT P1, R2, R2, 0x3, RZ, 0xc0, !PT ;  /* 0x0000000302027812 */ /* 0x000fe4000782c0ff */
[----:B------:R-:W-:-:S11]  /*00e0*/  ISETP.GT.U32.AND P0, PT, R4, -0x4, PT ;  /* 0xfffffffc0400780c */ /* 0x000fd60003f04070 */
[----:B------:R-:W-:Y:S05]  /*00f0*/  @!P1 BRA `(.L_x_1) ;  /* 0x0000000000349947 */ /* 0x000fea0003800000 */
[----:B------:R-:W1:Y:S01]  /*0100*/  LDC.64 R8, c[0x0][0x390] ;  /* 0x0000e400ff087b82 */ /* 0x000e620000000a00 */
[----:B------:R-:W-:-:S07]  /*0110*/  IMAD.MOV R2, RZ, RZ, -R2 ;  /* 0x000000ffff027224 */ /* 0x000fce00078e0a02 */
[----:B------:R-:W2:Y:S02]  /*0120*/  LDC.64 R10, c[0x0][0x388] ;  /* 0x0000e200ff0a7b82 */ /* 0x000ea40000000a00 */
.L_x_2:
[----:B--2---:R-:W-:-:S04]  /*0130*/  IMAD.WIDE R6, R3, 0x4, R10 ;  /* 0x0000000403067825 */ /* 0x004fc800078e020a */
[C---:B-1-3--:R-:W-:Y:S02]  /*0140*/  IMAD.WIDE R4, R3.reuse, 0x4, R8 ;  /* 0x0000000403047825 */ /* 0x04afe400078e0208 */
[----:B0-----:R-:W2:Y:S04]  /*0150*/  LDG.E R6, desc[UR8][R6.64] ;  /* 0x0000000806067981 */ /* 0x001ea8000c1e1900 */
[----:B------:R-:W2:Y:S01]  /*0160*/  LDG.E R13, desc[UR8][R4.64] ;  /* 0x00000008040d7981 */ /* 0x000ea2000c1e1900 */
[----:B------:R-:W-:Y:S01]  /*0170*/  IADD3 R2, PT, PT, R2, 0x1, RZ ;  /* 0x0000000102027810 */ /* 0x000fe20007ffe0ff */
[----:B------:R-:W-:-:S03]  /*0180*/  VIADD R3, R3, 0x1 ;  /* 0x0000000103037836 */ /* 0x000fc60000000000 */
[----:B------:R-:W-:Y:S01]  /*0190*/  ISETP.NE.AND P1, PT, R2, RZ, PT ;  /* 0x000000ff0200720c */ /* 0x000fe20003f25270 */
[----:B--2---:R-:W-:-:S05]  /*01a0*/  FADD R13, R6, R13 ;  /* 0x0000000d060d7221 */ /* 0x004fca0000000000 */
[----:B------:R3:W-:Y:S07]  /*01b0*/  STG.E desc[UR8][R4.64], R13 ;  /* 0x0000000d04007986 */ /* 0x0007ee000c101908 */
[----:B------:R-:W-:Y:S05]  /*01c0*/  @P1 BRA `(.L_x_2) ;  /* 0xfffffffc00d81947 */ /* 0x000fea000383ffff */
.L_x_1:
[----:B0-----:R-:W-:Y:S05]  /*01d0*/  BSYNC.RECONVERGENT B0 ;  /* 0x0000000000007941 */ /* 0x001fea0003800200 */
.L_x_0:
[----:B------:R-:W-:Y:S05]  /*01e0*/  @P0 EXIT ;  /* 0x000000000000094d */ /* 0x000fea0003800000 */
[----:B------:R-:W0:Y:S01]  /*01f0*/  LDCU.64 UR6, c[0x0][0x388] ;  /* 0x00007100ff0677ac */ /* 0x000e220008000a00 */
[----:B------:R-:W1:Y:S01]  /*0200*/  LDCU.64 UR4, c[0x0][0x390] ;  /* 0x00007200ff0477ac */ /* 0x000e620008000a00 */
[----:B0-----:R-:W-:Y:S02]  /*0210*/  UIADD3 UR6, UP0, UPT, UR6, 0x8, URZ ;  /* 0x0000000806067890 */ /* 0x001fe4000ff1e0ff */
[----:B-1----:R-:W-:Y:S02]  /*0220*/  UIADD3 UR4, UP1, UPT, UR4, 0x8, URZ ;  /* 0x0000000804047890 */ /* 0x002fe4000ff3e0ff */
[----:B------:R-:W-:Y:S02]  /*0230*/  UIADD3.X UR7, UPT, UPT, URZ, UR7, URZ, UP0, !UPT ;  /* 0x00000007ff077290 */ /* 0x000fe400087fe4ff */
[----:B------:R-:W-:-:S12]  /*0240*/  UIADD3.X UR5, UPT, UPT, URZ, UR5, URZ, UP1, !UPT ;  /* 0x00000005ff057290 */ /* 0x000fd80008ffe4ff */
.L_x_3:
[----:B------:R-:W-:Y:S01]  /*0250*/  MOV R6, UR6 ;  /* 0x0000000600067c02 */ /* 0x000fe20008000f00 */
[----:B0--3--:R-:W-:Y:S01]  /*0260*/  IMAD.U32 R4, RZ, RZ, UR4 ;  /* 0x00000004ff047e24 */ /* 0x009fe2000f8e00ff */
[----:B------:R-:W-:Y:S02]  /*0270*/  MOV R7, UR7 ;  /* 0x0000000700077c02 */ /* 0x000fe40008000f00 */
[----:B------:R-:W-:Y:S01]  /*0280*/  MOV R5, UR5 ;  /* 0x0000000500057c02 */ /* 0x000fe20008000f00 */
[----:B------:R-:W-:-:S04]  /*0290*/  IMAD.WIDE R6, R3, 0x4, R6 ;  /* 0x0000000403067825 */ /* 0x000fc800078e0206 */
[----:B------:R-:W-:Y:S01]  /*02a0*/  IMAD.WIDE R4, R3, 0x4, R4 ;  /* 0x0000000403047825 */ /* 0x000fe200078e0204 */
[----:B------:R-:W2:Y:S04]  /*02b0*/  LDG.E R2, desc[UR8][R6.64+-0x8] ;  /* 0xfffff80806027981 */ /* 0x000ea8000c1e1900 */
[----:B------:R-:W2:Y:S04]  /*02c0*/  LDG.E R9, desc[UR8][R4.64+-0x8] ;  /* 0xfffff80804097981 */ /* 0x000ea8000c1e1900 */
[----:B------:R-:W3:Y:S04]  /*02d0*/  LDG.E R11, desc[UR8][R4.64+-0x4] ;  /* 0xfffffc08040b7981 */ /* 0x000ee8000c1e1900 */
[----:B------:R-:W4:Y:S04]  /*02e0*/  LDG.E R13, desc[UR8][R4.64] ;  /* 0x00000008040d7981 */ /* 0x000f28000c1e1900 */
[----:B------:R-:W5:Y:S01]  /*02f0*/  LDG.E R15, desc[UR8][R4.64+0x4] ;  /* 0x00000408040f7981 */ /* 0x000f62000c1e1900 */
[----:B--2---:R-:W-:-:S05]  /*0300*/  FADD R9, R2, R9 ;  /* 0x0000000902097221 */ /* 0x004fca0000000000 */
[----:B------:R0:W-:Y:S04]  /*0310*/  STG.E desc[UR8][R4.64+-0x8], R9 ;  /* 0xfffff80904007986 */ /* 0x0001e8000c101908 */
[----:B------:R-:W3:Y:S02]  /*0320*/  LDG.E R2, desc[UR8][R6.64+-0x4] ;  /* 0xfffffc0806027981 */ /* 0x000ee4000c1e1900 */
[----:B---3--:R-:W-:-:S05]  /*0330*/  FADD R11, R2, R11 ;  /* 0x0000000b020b7221 */ /* 0x008fca0000000000 */
[----:B------:R0:W-:Y:S04]  /*0340*/  STG.E desc[UR8][R4.64+-0x4], R11 ;  /* 0xfffffc0b04007986 */ /* 0x0001e8000c101908 */
[----:B------:R-:W4:Y:S02]  /*0350*/  LDG.E R2, desc[UR8][R6.64] ;  /* 0x0000000806027981 */ /* 0x000f24000c1e1900 */
[----:B----4-:R-:W-:-:S05]  /*0360*/  FADD R13, R2, R13 ;  /* 0x0000000d020d7221 */ /* 0x010fca0000000000 */
[----:B------:R0:W-:Y:S04]  /*0370*/  STG.E desc[UR8][R4.64], R13 ;  /* 0x0000000d04007986 */ /* 0x0001e8000c101908 */
[----:B------:R-:W5:Y:S01]  /*0380*/  LDG.E R2, desc[UR8][R6.64+0x4] ;  /* 0x0000040806027981 */ /* 0x000f62000c1e1900 */
[----:B------:R-:W-:-:S04]  /*0390*/  IADD3 R3, PT, PT, R3, 0x4, RZ ;  /* 0x0000000403037810 */ /* 0x000fc80007ffe0ff */
[----:B------:R-:W-:Y:S01]  /*03a0*/  ISETP.GE.AND P0, PT, R3, R0, PT ;  /* 0x000000000300720c */ /* 0x000fe20003f06270 */
[----:B-----5:R-:W-:-:S05]  /*03b0*/  FADD R15, R2, R15 ;  /* 0x0000000f020f7221 */ /* 0x020fca0000000000 */
[----:B------:R0:W-:Y:S07]  /*03c0*/  STG.E desc[UR8][R4.64+0x4], R15 ;  /* 0x0000040f04007986 */ /* 0x0001ee000c101908 */
[----:B------:R-:W-:Y:S05]  /*03d0*/  @!P0 BRA `(.L_x_3) ;  /* 0xfffffffc009c8947 */ /* 0x000fea000383ffff */
[----:B------:R-:W-:Y:S05]  /*03e0*/  EXIT ;  /* 0x000000000000794d */ /* 0x000fea0003800000 */
.L_x_4:
[----:B------:R-:W-:-:S00]  /*03f0*/  BRA `(.L_x_4) ;  /* 0xfffffffc00fc7947 */ /* 0x000fc0000383ffff */
[----:B------:R-:W-:-:S00]  /*0400*/  NOP ;  /* 0x0000000000007918 */ /* 0x000fc00000000000 */
[----:B------:R-:W-:-:S00]  /*0410*/  NOP ;  /* 0x0000000000007918 */ /* 0x000fc00000000000 */
[----:B------:R-:W-:-:S00]  /*0420*/  NOP ;  /* 0x0000000000007918 */ /* 0x000fc00000000000 */
[----:B------:R-:W-:-:S00]  /*0430*/  NOP ;  /* 0x0000000000007918 */ /* 0x000fc00000000000 */
[----:B------:R-:W-:-:S00]  /*0440*/  NOP ;  /* 0x0000000000007918 */ /* 0x000fc00000000000 */
[----:B------:R-:W-:-:S00]  /*0450*/  NOP ;  /* 0x0000000000007918 */ /* 0x000fc00000000000 */
[----:B------:R-:W-:-:S00]  /*0460*/  NOP ;  /* 0x0000000000007918 */ /* 0x000fc00000000000 */
[----:B------:R-:W-:-:S00]  /*0470*/  NOP ;  /* 0x0000000000007918 */ /* 0x000fc00000000000 */
.L_x_5:


//--------------------- .nv.shared.reserved.0     --------------------------
	.section	.nv.shared.reserved.0,"aw",@nobits
	.weak		__nv_reservedSMEM_offset_0_alias
	.size		__nv_reservedSMEM_offset_0_alias, 0, 64
	.other		__nv_reservedSMEM_offset_0_alias,@"STO_CUDA_RESERVED_SHARED STV_DEFAULT"
__nv_reservedSMEM_offset_0_alias:
	.zero		0
	.zero		64


//--------------------- .nv.constant0._Z3addiPfS_ --------------------------
	.section	.nv.constant0._Z3addiPfS_,"a",@progbits
	.sectionflags	@""
	.align	4
.nv.constant0._Z3addiPfS_:
	.zero		920


//--------------------- SYMBOLS --------------------------

	.type		.nv.reservedSmem.offset0,@object
	.size		.nv.reservedSmem.offset0,0x4
